//
// Generated by NVIDIA NVVM Compiler
//
// Compiler Build ID: CL-36424714
// Cuda compilation tools, release 13.0, V13.0.88
// Based on NVVM 20.0.0
//

.version 9.0
.target sm_100
.address_size 64

	// .globl	_Z12dummy_kernelPf

.visible .entry _Z12dummy_kernelPf(
	.param .u64 .ptr .align 1 _Z12dummy_kernelPf_param_0
)
{
	.reg .pred 	%p<2>;
	.reg .b32 	%r<5>;
	.reg .b32 	%f<3>;
	.reg .b64 	%rd<5>;

	ld.param.u64 	%rd1, [_Z12dummy_kernelPf_param_0];
	mov.u32 	%r2, %tid.x;
	mov.u32 	%r3, %ctaid.x;
	mov.u32 	%r4, %ntid.x;
	mad.lo.s32 	%r1, %r3, %r4, %r2;
	setp.gt.s32 	%p1, %r1, 1023;
	@%p1 bra 	$L__BB0_2;
	cvta.to.global.u64 	%rd2, %rd1;
	mul.wide.s32 	%rd3, %r1, 4;
	add.s64 	%rd4, %rd2, %rd3;
	ld.global.f32 	%f1, [%rd4];
	add.f32 	%f2, %f1, 0f3F800000;
	st.global.f32 	[%rd4], %f2;
$L__BB0_2:
	ret;

}


// ===== COMPILED SASS (sm_100) =====

	.target	sm_100

	.elftype	@"ET_EXEC"


//--------------------- .note.nv.tkinfo           --------------------------
	.section	.note.nv.tkinfo,"",@"SHT_NOTE"
	.sectionflags	@"SHF_NOTE_NV_TKINFO"
	.tkinfo
        /*0018*/ 	.word	0x00000002
        /*0030*/ 	.string	""
        /*0030*/ 	.string	"ptxas"
        /*0030*/ 	.string	"Cuda compilation tools, release 13.0, V13.0.88"
        /*0030*/ 	.string	"Build cuda_13.0.r13.0/compiler.36424714_0"
        /*0030*/ 	.string	"-arch sm_100 -m 64 "



//--------------------- .note.nv.cuinfo           --------------------------
	.section	.note.nv.cuinfo,"",@"SHT_NOTE"
	.sectionflags	@"SHF_NOTE_NV_CUINFO"
        /*0018*/ 	.short	0x0002
        /*001a*/ 	.short	0x0064
        /*001c*/ 	.short	0x0082
	.zero		2


//--------------------- .nv.info                  --------------------------
	.section	.nv.info,"",@"SHT_CUDA_INFO"
	.align	4


	//----- nvinfo : EIATTR_REGCOUNT
	.align		4
        /*0000*/ 	.byte	0x04, 0x2f
        /*0002*/ 	.short	(.L_1 - .L_0)
	.align		4
.L_0:
        /*0004*/ 	.word	index@(_Z12dummy_kernelPf)
        /*0008*/ 	.word	0x00000008


	//----- nvinfo : EIATTR_FRAME_SIZE
	.align		4
.L_1:
        /*000c*/ 	.byte	0x04, 0x11
        /*000e*/ 	.short	(.L_3 - .L_2)
	.align		4
.L_2:
        /*0010*/ 	.word	index@(_Z12dummy_kernelPf)
        /*0014*/ 	.word	0x00000000


	//----- nvinfo : EIATTR_MIN_STACK_SIZE
	.align		4
.L_3:
        /*0018*/ 	.byte	0x04, 0x12
        /*001a*/ 	.short	(.L_5 - .L_4)
	.align		4
.L_4:
        /*001c*/ 	.word	index@(_Z12dummy_kernelPf)
        /*0020*/ 	.word	0x00000000
.L_5:


//--------------------- .nv.compat                --------------------------
	.section	.nv.compat,"",@"SHT_CUDA_COMPAT_INFO"
	.align	4
        /*0000*/ 	.byte	0x02, 0x09, 0x00, 0x00, 0x02, 0x02, 0x01, 0x00, 0x02, 0x05, 0x05, 0x00, 0x03, 0x07, 0x01, 0x01
        /*0010*/ 	.byte	0x02, 0x03, 0x00, 0x00, 0x02, 0x06, 0x01, 0x00, 0x04, 0x0b, 0x08, 0x00, 0x09, 0x00, 0x00, 0x00
        /*0020*/ 	.byte	0x00, 0x00, 0x00, 0x00


//--------------------- .nv.info._Z12dummy_kernelPf --------------------------
	.section	.nv.info._Z12dummy_kernelPf,"",@"SHT_CUDA_INFO"
	.sectionflags	@""
	.align	4


	//----- nvinfo : EIATTR_CUDA_API_VERSION
	.align		4
        /*0000*/ 	.byte	0x04, 0x37
        /*0002*/ 	.short	(.L_7 - .L_6)
.L_6:
        /*0004*/ 	.word	0x00000082


	//----- nvinfo : EIATTR_KPARAM_INFO
	.align		4
.L_7:
        /*0008*/ 	.byte	0x04, 0x17
        /*000a*/ 	.short	(.L_9 - .L_8)
.L_8:
        /*000c*/ 	.word	0x00000000
        /*0010*/ 	.short	0x0000
        /*0012*/ 	.short	0x0000
        /*0014*/ 	.byte	0x00, 0xf5, 0x21, 0x00


	//----- nvinfo : EIATTR_SPARSE_MMA_MASK
	.align		4
.L_9:
        /*0018*/ 	.byte	0x03, 0x50
        /*001a*/ 	.short	0x0000


	//----- nvinfo : EIATTR_MAXREG_COUNT
	.align		4
        /*001c*/ 	.byte	0x03, 0x1b
        /*001e*/ 	.short	0x00ff


	//----- nvinfo : EIATTR_MERCURY_ISA_VERSION
	.align		4
        /*0020*/ 	.byte	0x03, 0x5f
        /*0022*/ 	.short	0x0101


	//----- nvinfo : EIATTR_VRC_CTA_INIT_COUNT
	.align		4
        /*0024*/ 	.byte	0x02, 0x4a
	.zero		1
	.zero		1


	//----- nvinfo : EIATTR_EXIT_INSTR_OFFSETS
	.align		4
        /*0028*/ 	.byte	0x04, 0x1c
        /*002a*/ 	.short	(.L_11 - .L_10)


	//   ....[0]....
.L_10:
        /*002c*/ 	.word	0x00000060


	//   ....[1]....
        /*0030*/ 	.word	0x000000d0


	//----- nvinfo : EIATTR_CBANK_PARAM_SIZE
	.align		4
.L_11:
        /*0034*/ 	.byte	0x03, 0x19
        /*0036*/ 	.short	0x0008


	//----- nvinfo : EIATTR_PARAM_CBANK
	.align		4
        /*0038*/ 	.byte	0x04, 0x0a
        /*003a*/ 	.short	(.L_13 - .L_12)
	.align		4
.L_12:
        /*003c*/ 	.word	index@(.nv.constant0._Z12dummy_kernelPf)
        /*0040*/ 	.short	0x0380
        /*0042*/ 	.short	0x0008


	//----- nvinfo : EIATTR_SW_WAR
	.align		4
.L_13:
        /*0044*/ 	.byte	0x04, 0x36
        /*0046*/ 	.short	(.L_15 - .L_14)
.L_14:
        /*0048*/ 	.word	0x00000008
.L_15:


//--------------------- .nv.callgraph             --------------------------
	.section	.nv.callgraph,"",@"SHT_CUDA_CALLGRAPH"
	.align	4
	.sectionentsize	8
	.align		4
        /*0000*/ 	.word	0x00000000
	.align		4
        /*0004*/ 	.word	0xffffffff
	.align		4
        /*0008*/ 	.word	0x00000000
	.align		4
        /*000c*/ 	.word	0xfffffffe
	.align		4
        /*0010*/ 	.word	0x00000000
	.align		4
        /*0014*/ 	.word	0xfffffffd
	.align		4
        /*0018*/ 	.word	0x00000000
	.align		4
        /*001c*/ 	.word	0xfffffffc


//--------------------- .text._Z12dummy_kernelPf  --------------------------
	.section	.text._Z12dummy_kernelPf,"ax",@progbits
	.align	128
        .global         _Z12dummy_kernelPf
        .type           _Z12dummy_kernelPf,@function
        .size           _Z12dummy_kernelPf,(.L_x_1 - _Z12dummy_kernelPf)
        .other          _Z12dummy_kernelPf,@"STO_CUDA_ENTRY STV_DEFAULT"
_Z12dummy_kernelPf:
.text._Z12dummy_kernelPf:
[----:B------:R-:W-:Y:S01]  /*0000*/  LDC R1, c[0x0][0x37c] ;  /* 0x0000df00ff017b82 */ /* 0x000fe20000000800 */
[----:B------:R-:W0:Y:S07]  /*0010*/  S2R R5, SR_TID.X ;  /* 0x0000000000057919 */ /* 0x000e2e0000002100 */
[----:B------:R-:W0:Y:S08]  /*0020*/  S2UR UR4, SR_CTAID.X ;  /* 0x00000000000479c3 */ /* 0x000e300000002500 */
[----:B------:R-:W0:Y:S02]  /*0030*/  LDC R0, c[0x0][0x360] ;  /* 0x0000d800ff007b82 */ /* 0x000e240000000800 */
[----:B0-----:R-:W-:-:S05]  /*0040*/  IMAD R5, R0, UR4, R5 ;  /* 0x0000000400057c24 */ /* 0x001fca000f8e0205 */
[----:B------:R-:W-:-:S13]  /*0050*/  ISETP.GT.AND P0, PT, R5, 0x3ff, PT ;  /* 0x000003ff0500780c */ /* 0x000fda0003f04270 */
[----:B------:R-:W-:Y:S05]  /*0060*/  @P0 EXIT ;  /* 0x000000000000094d */ /* 0x000fea0003800000 */
[----:B------:R-:W0:Y:S01]  /*0070*/  LDC.64 R2, c[0x0][0x380] ;  /* 0x0000e000ff027b82 */ /* 0x000e220000000a00 */
[----:B------:R-:W1:Y:S01]  /*0080*/  LDCU.64 UR4, c[0x0][0x358] ;  /* 0x00006b00ff0477ac */ /* 0x000e620008000a00 */
[----:B0-----:R-:W-:-:S05]  /*0090*/  IMAD.WIDE R2, R5, 0x4, R2 ;  /* 0x0000000405027825 */ /* 0x001fca00078e0202 */
[----:B-1----:R-:W2:Y:S02]  /*00a0*/  LDG.E R0, desc[UR4][R2.64] ;  /* 0x0000000402007981 */ /* 0x002ea4000c1e1900 */
[----:B--2---:R-:W-:-:S05]  /*00b0*/  FADD R5, R0, 1 ;  /* 0x3f80000000057421 */ /* 0x004fca0000000000 */
[----:B------:R-:W-:Y:S01]  /*00c0*/  STG.E desc[UR4][R2.64], R5 ;  /* 0x0000000502007986 */ /* 0x000fe2000c101904 */
[----:B------:R-:W-:Y:S05]  /*00d0*/  EXIT ;  /* 0x000000000000794d */ /* 0x000fea0003800000 */
.L_x_0:
[----:B------:R-:W-:-:S00]  /*00e0*/  BRA `(.L_x_0) ;  /* 0xfffffffc00fc7947 */ /* 0x000fc0000383ffff */
[----:B------:R-:W-:-:S00]  /*00f0*/  NOP ;  /* 0x0000000000007918 */ /* 0x000fc00000000000 */
        /* <DEDUP_REMOVED lines=8> */
.L_x_1:


//--------------------- .nv.shared.reserved.0     --------------------------
	.section	.nv.shared.reserved.0,"aw",@nobits
	.weak		__nv_reservedSMEM_offset_0_alias
	.size		__nv_reservedSMEM_offset_0_alias, 0, 64
	.other		__nv_reservedSMEM_offset_0_alias,@"STO_CUDA_RESERVED_SHARED STV_DEFAULT"
__nv_reservedSMEM_offset_0_alias:
	.zero		0
	.zero		64


//--------------------- .nv.constant0._Z12dummy_kernelPf --------------------------
	.section	.nv.constant0._Z12dummy_kernelPf,"a",@progbits
	.sectionflags	@""
	.align	4
.nv.constant0._Z12dummy_kernelPf:
	.zero		904


//--------------------- SYMBOLS --------------------------

	.type		.nv.reservedSmem.offset0,@object
	.size		.nv.reservedSmem.offset0,0x4
